	.headerflags	@"EF_CUDA_TEXMODE_UNIFIED EF_CUDA_64BIT_ADDRESS EF_CUDA_ACCELERATORS EF_CUDA_SM90 EF_CUDA_VIRTUAL_SM(EF_CUDA_SM90)"
	.elftype	@"ET_EXEC"


//--------------------- .nv.info                  --------------------------
	.section	.nv.info,"",@"SHT_CUDA_INFO"
	.align	4


	//----- nvinfo : EIATTR_REGCOUNT
	.align		4
        /*0000*/ 	.byte	0x04, 0x2f
        /*0002*/ 	.short	(.L_1 - .L_0)
	.align		4
.L_0:
        /*0004*/ 	.word	index@(triton_poi_fused_convolution_34)
        /*0008*/ 	.word	0x0000000c


	//----- nvinfo : EIATTR_MIN_STACK_SIZE
	.align		4
.L_1:
        /*000c*/ 	.byte	0x04, 0x12
        /*000e*/ 	.short	(.L_3 - .L_2)
	.align		4
.L_2:
        /*0010*/ 	.word	index@(triton_poi_fused_convolution_34)
        /*0014*/ 	.word	0x00000000


	//----- nvinfo : EIATTR_FRAME_SIZE
	.align		4
.L_3:
        /*0018*/ 	.byte	0x04, 0x11
        /*001a*/ 	.short	(.L_5 - .L_4)
	.align		4
.L_4:
        /*001c*/ 	.word	index@(triton_poi_fused_convolution_34)
        /*0020*/ 	.word	0x00000000


	//----- nvinfo : EIATTR_MIN_STACK_SIZE
	.align		4
.L_5:
        /*0024*/ 	.byte	0x04, 0x12
        /*0026*/ 	.short	(.L_7 - .L_6)
	.align		4
.L_6:
        /*0028*/ 	.word	index@(triton_poi_fused_convolution_34)
        /*002c*/ 	.word	0x00000000
.L_7:


//--------------------- .nv.info.triton_poi_fused_convolution_34 --------------------------
	.section	.nv.info.triton_poi_fused_convolution_34,"",@"SHT_CUDA_INFO"
	.sectionflags	@""
	.align	4


	//----- nvinfo : EIATTR_CUDA_API_VERSION
	.align		4
        /*0000*/ 	.byte	0x04, 0x37
        /*0002*/ 	.short	(.L_9 - .L_8)
.L_8:
        /*0004*/ 	.word	0x0000007c


	//----- nvinfo : EIATTR_KPARAM_INFO
	.align		4
.L_9:
        /*0008*/ 	.byte	0x04, 0x17
        /*000a*/ 	.short	(.L_11 - .L_10)
.L_10:
        /*000c*/ 	.word	0x00000000
        /*0010*/ 	.short	0x0002
        /*0012*/ 	.short	0x0010
        /*0014*/ 	.byte	0x00, 0xf0, 0x11, 0x00


	//----- nvinfo : EIATTR_KPARAM_INFO
	.align		4
.L_11:
        /*0018*/ 	.byte	0x04, 0x17
        /*001a*/ 	.short	(.L_13 - .L_12)
.L_12:
        /*001c*/ 	.word	0x00000000
        /*0020*/ 	.short	0x0001
        /*0022*/ 	.short	0x0008
        /*0024*/ 	.byte	0x00, 0xf4, 0x21, 0x00


	//----- nvinfo : EIATTR_KPARAM_INFO
	.align		4
.L_13:
        /*0028*/ 	.byte	0x04, 0x17
        /*002a*/ 	.short	(.L_15 - .L_14)
.L_14:
        /*002c*/ 	.word	0x00000000
        /*0030*/ 	.short	0x0000
        /*0032*/ 	.short	0x0000
        /*0034*/ 	.byte	0x00, 0xf4, 0x21, 0x00


	//----- nvinfo : EIATTR_SPARSE_MMA_MASK
	.align		4
.L_15:
        /*0038*/ 	.byte	0x03, 0x50
        /*003a*/ 	.short	0x0000


	//----- nvinfo : EIATTR_MAXREG_COUNT
	.align		4
        /*003c*/ 	.byte	0x03, 0x1b
        /*003e*/ 	.short	0x00ff


	//----- nvinfo : EIATTR_EXIT_INSTR_OFFSETS
	.align		4
        /*0040*/ 	.byte	0x04, 0x1c
        /*0042*/ 	.short	(.L_17 - .L_16)


	//   ....[0]....
.L_16:
        /*0044*/ 	.word	0x00000140


	//   ....[1]....
        /*0048*/ 	.word	0x00000160


	//----- nvinfo : EIATTR_REQNTID
	.align		4
.L_17:
        /*004c*/ 	.byte	0x04, 0x10
        /*004e*/ 	.short	(.L_19 - .L_18)
.L_18:
        /*0050*/ 	.word	0x00000080
        /*0054*/ 	.word	0x00000001
        /*0058*/ 	.word	0x00000001


	//----- nvinfo : EIATTR_CBANK_PARAM_SIZE
	.align		4
.L_19:
        /*005c*/ 	.byte	0x03, 0x19
        /*005e*/ 	.short	0x0014


	//----- nvinfo : EIATTR_PARAM_CBANK
	.align		4
        /*0060*/ 	.byte	0x04, 0x0a
        /*0062*/ 	.short	(.L_21 - .L_20)
	.align		4
.L_20:
        /*0064*/ 	.word	index@(.nv.constant0.triton_poi_fused_convolution_34)
        /*0068*/ 	.short	0x0210
        /*006a*/ 	.short	0x0014


	//----- nvinfo : EIATTR_SW_WAR
	.align		4
.L_21:
        /*006c*/ 	.byte	0x04, 0x36
        /*006e*/ 	.short	(.L_23 - .L_22)
.L_22:
        /*0070*/ 	.word	0x00000008
.L_23:


//--------------------- .nv.callgraph             --------------------------
	.section	.nv.callgraph,"",@"SHT_CUDA_CALLGRAPH"
	.align	4
	.sectionentsize	8
	.align		4
        /*0000*/ 	.word	0x00000000
	.align		4
        /*0004*/ 	.word	0xffffffff
	.align		4
        /*0008*/ 	.word	0x00000000
	.align		4
        /*000c*/ 	.word	0xfffffffe
	.align		4
        /*0010*/ 	.word	0x00000000
	.align		4
        /*0014*/ 	.word	0xfffffffd
	.align		4
        /*0018*/ 	.word	0x00000000
	.align		4
        /*001c*/ 	.word	0xfffffffc


//--------------------- .text.triton_poi_fused_convolution_34 --------------------------
	.section	.text.triton_poi_fused_convolution_34,"ax",@progbits
	.align	128
        .global         triton_poi_fused_convolution_34
        .type           triton_poi_fused_convolution_34,@function
        .size           triton_poi_fused_convolution_34,(.L_x_1 - triton_poi_fused_convolution_34)
        .other          triton_poi_fused_convolution_34,@"STO_CUDA_ENTRY STV_DEFAULT"
triton_poi_fused_convolution_34:
.text.triton_poi_fused_convolution_34:
[----:B------:R-:W0:Y:S02]  /*0000*/  LDC R1, c[0x0][0x28] ;  /* 0x00000a00ff017b82 */ /* 0x000e240000000800 */
[----:B------:R-:W1:Y:S01]  /*0010*/  S2R R0, SR_TID.X ;  /* 0x0000000000007919 */ /* 0x000e620000002100 */
[----:B------:R-:W2:Y:S01]  /*0020*/  LDC.64 R2, c[0x0][0x210] ;  /* 0x00008400ff027b82 */ /* 0x000ea20000000a00 */
[----:B------:R-:W-:Y:S01]  /*0030*/  ULDC.64 UR4, c[0x0][0x208] ;  /* 0x0000820000047ab9 */ /* 0x000fe20000000a00 */
[----:B------:R-:W3:Y:S06]  /*0040*/  S2R R7, SR_CTAID.X ;  /* 0x0000000000077919 */ /* 0x000eec0000002500 */
[----:B------:R-:W4:Y:S01]  /*0050*/  LDC.64 R4, c[0x0][0x218] ;  /* 0x00008600ff047b82 */ /* 0x000f220000000a00 */
[----:B-1----:R-:W-:-:S04]  /*0060*/  LOP3.LUT R0, R0, 0x7f, RZ, 0xc0, !PT ;  /* 0x0000007f00007812 */ /* 0x002fc800078ec0ff */
[----:B---3--:R-:W-:-:S04]  /*0070*/  LEA R7, R7, R0, 0x7 ;  /* 0x0000000007077211 */ /* 0x008fc800078e38ff */
[C---:B------:R-:W-:Y:S01]  /*0080*/  ISETP.GE.AND P0, PT, R7.reuse, 0x1e60, PT ;  /* 0x00001e600700780c */ /* 0x040fe20003f06270 */
[----:B------:R-:W-:-:S04]  /*0090*/  IMAD.HI R0, R7, 0x2aaaaaab, RZ ;  /* 0x2aaaaaab07007827 */ /* 0x000fc800078e02ff */
[----:B--2---:R-:W-:Y:S01]  /*00a0*/  IMAD.WIDE R2, R7, 0x4, R2 ;  /* 0x0000000407027825 */ /* 0x004fe200078e0202 */
[----:B------:R-:W-:-:S04]  /*00b0*/  SHF.R.U32.HI R9, RZ, 0x1f, R0 ;  /* 0x0000001fff097819 */ /* 0x000fc80000011600 */
[----:B------:R-:W-:-:S05]  /*00c0*/  LEA.HI R0, R0, R9, RZ, 0x1e ;  /* 0x0000000900007211 */ /* 0x000fca00078ff0ff */
[----:B------:R-:W-:Y:S01]  /*00d0*/  IMAD R9, R0, -0x18, R7 ;  /* 0xffffffe800097824 */ /* 0x000fe200078e0207 */
[----:B------:R-:W-:Y:S01]  /*00e0*/  HFMA2.MMA R0, -RZ, RZ, 0, 0 ;  /* 0x00000000ff007435 */ /* 0x000fe200000001ff */
[----:B------:R-:W-:Y:S02]  /*00f0*/  MOV R7, RZ ;  /* 0x000000ff00077202 */ /* 0x000fe40000000f00 */
[----:B----4-:R-:W-:-:S05]  /*0100*/  IMAD.WIDE R4, R9, 0x4, R4 ;  /* 0x0000000409047825 */ /* 0x010fca00078e0204 */
[----:B------:R-:W2:Y:S04]  /*0110*/  @!P0 LDG.E.EL R7, desc[UR4][R4.64] ;  /* 0x0000000404078981 */ /* 0x000ea8000c2e1900 */
[----:B------:R-:W2:Y:S02]  /*0120*/  @!P0 LDG.E R0, desc[UR4][R2.64] ;  /* 0x0000000402008981 */ /* 0x000ea4000c1e1900 */
[----:B--2---:R-:W-:Y:S01]  /*0130*/  FADD R7, R7, R0 ;  /* 0x0000000007077221 */ /* 0x004fe20000000000 */
[----:B------:R-:W-:Y:S06]  /*0140*/  @P0 EXIT ;  /* 0x000000000000094d */ /* 0x000fec0003800000 */
[----:B------:R-:W-:Y:S01]  /*0150*/  STG.E desc[UR4][R2.64], R7 ;  /* 0x0000000702007986 */ /* 0x000fe2000c101904 */
[----:B------:R-:W-:Y:S05]  /*0160*/  EXIT ;  /* 0x000000000000794d */ /* 0x000fea0003800000 */
.L_x_0:
[----:B------:R-:W-:-:S00]  /*0170*/  BRA `(.L_x_0) ;  /* 0xfffffffc00fc7947 */ /* 0x000fc0000383ffff */
[----:B------:R-:W-:-:S00]  /*0180*/  NOP ;  /* 0x0000000000007918 */ /* 0x000fc00000000000 */
[----:B------:R-:W-:-:S00]  /*0190*/  NOP ;  /* 0x0000000000007918 */ /* 0x000fc00000000000 */
[----:B------:R-:W-:-:S00]  /*01a0*/  NOP ;  /* 0x0000000000007918 */ /* 0x000fc00000000000 */
[----:B------:R-:W-:-:S00]  /*01b0*/  NOP ;  /* 0x0000000000007918 */ /* 0x000fc00000000000 */
[----:B------:R-:W-:-:S00]  /*01c0*/  NOP ;  /* 0x0000000000007918 */ /* 0x000fc00000000000 */
[----:B------:R-:W-:-:S00]  /*01d0*/  NOP ;  /* 0x0000000000007918 */ /* 0x000fc00000000000 */
[----:B------:R-:W-:-:S00]  /*01e0*/  NOP ;  /* 0x0000000000007918 */ /* 0x000fc00000000000 */
[----:B------:R-:W-:-:S00]  /*01f0*/  NOP ;  /* 0x0000000000007918 */ /* 0x000fc00000000000 */
.L_x_1:


//--------------------- .nv.constant0.triton_poi_fused_convolution_34 --------------------------
	.section	.nv.constant0.triton_poi_fused_convolution_34,"a",@progbits
	.sectionflags	@""
	.align	4
.nv.constant0.triton_poi_fused_convolution_34:
	.zero		548
